//
// Generated by NVIDIA NVVM Compiler
//
// Compiler Build ID: CL-36424714
// Cuda compilation tools, release 13.0, V13.0.88
// Based on NVVM 20.0.0
//

.version 9.0
.target sm_100
.address_size 64

	// .globl	dsigmoid

.visible .entry dsigmoid(
	.param .u64 .ptr .align 1 dsigmoid_param_0,
	.param .u64 .ptr .align 1 dsigmoid_param_1
)
{
	.reg .b32 	%r<2>;
	.reg .b32 	%f<3>;
	.reg .b64 	%rd<8>;
	.reg .b64 	%fd<5>;

	ld.param.u64 	%rd1, [dsigmoid_param_0];
	ld.param.u64 	%rd2, [dsigmoid_param_1];
	cvta.to.global.u64 	%rd3, %rd2;
	cvta.to.global.u64 	%rd4, %rd1;
	mov.u32 	%r1, %tid.x;
	mul.wide.u32 	%rd5, %r1, 4;
	add.s64 	%rd6, %rd4, %rd5;
	ld.global.f32 	%f1, [%rd6];
	cvt.f64.f32 	%fd1, %f1;
	mov.f64 	%fd2, 0d3FF0000000000000;
	sub.f64 	%fd3, %fd2, %fd1;
	mul.f64 	%fd4, %fd3, %fd1;
	cvt.rn.f32.f64 	%f2, %fd4;
	add.s64 	%rd7, %rd3, %rd5;
	st.global.f32 	[%rd7], %f2;
	ret;

}


// ===== COMPILED SASS (sm_100) =====

	.target	sm_100

	.elftype	@"ET_EXEC"


//--------------------- .note.nv.tkinfo           --------------------------
	.section	.note.nv.tkinfo,"",@"SHT_NOTE"
	.sectionflags	@"SHF_NOTE_NV_TKINFO"
	.tkinfo
        /*0018*/ 	.word	0x00000002
        /*0030*/ 	.string	""
        /*0030*/ 	.string	"ptxas"
        /*0030*/ 	.string	"Cuda compilation tools, release 13.0, V13.0.88"
        /*0030*/ 	.string	"Build cuda_13.0.r13.0/compiler.36424714_0"
        /*0030*/ 	.string	"-arch sm_100 -m 64 "



//--------------------- .note.nv.cuinfo           --------------------------
	.section	.note.nv.cuinfo,"",@"SHT_NOTE"
	.sectionflags	@"SHF_NOTE_NV_CUINFO"
        /*0018*/ 	.short	0x0002
        /*001a*/ 	.short	0x0064
        /*001c*/ 	.short	0x0082
	.zero		2


//--------------------- .nv.info                  --------------------------
	.section	.nv.info,"",@"SHT_CUDA_INFO"
	.align	4


	//----- nvinfo : EIATTR_REGCOUNT
	.align		4
        /*0000*/ 	.byte	0x04, 0x2f
        /*0002*/ 	.short	(.L_1 - .L_0)
	.align		4
.L_0:
        /*0004*/ 	.word	index@(dsigmoid)
        /*0008*/ 	.word	0x0000000e


	//----- nvinfo : EIATTR_FRAME_SIZE
	.align		4
.L_1:
        /*000c*/ 	.byte	0x04, 0x11
        /*000e*/ 	.short	(.L_3 - .L_2)
	.align		4
.L_2:
        /*0010*/ 	.word	index@(dsigmoid)
        /*0014*/ 	.word	0x00000000


	//----- nvinfo : EIATTR_MIN_STACK_SIZE
	.align		4
.L_3:
        /*0018*/ 	.byte	0x04, 0x12
        /*001a*/ 	.short	(.L_5 - .L_4)
	.align		4
.L_4:
        /*001c*/ 	.word	index@(dsigmoid)
        /*0020*/ 	.word	0x00000000
.L_5:


//--------------------- .nv.compat                --------------------------
	.section	.nv.compat,"",@"SHT_CUDA_COMPAT_INFO"
	.align	4
        /*0000*/ 	.byte	0x02, 0x09, 0x00, 0x00, 0x02, 0x02, 0x01, 0x00, 0x02, 0x05, 0x05, 0x00, 0x03, 0x07, 0x01, 0x01
        /*0010*/ 	.byte	0x02, 0x03, 0x00, 0x00, 0x02, 0x06, 0x01, 0x00, 0x04, 0x0b, 0x08, 0x00, 0x01, 0x00, 0x00, 0x00
        /*0020*/ 	.byte	0x00, 0x00, 0x00, 0x00


//--------------------- .nv.info.dsigmoid         --------------------------
	.section	.nv.info.dsigmoid,"",@"SHT_CUDA_INFO"
	.sectionflags	@""
	.align	4


	//----- nvinfo : EIATTR_CUDA_API_VERSION
	.align		4
        /*0000*/ 	.byte	0x04, 0x37
        /*0002*/ 	.short	(.L_7 - .L_6)
.L_6:
        /*0004*/ 	.word	0x00000082


	//----- nvinfo : EIATTR_KPARAM_INFO
	.align		4
.L_7:
        /*0008*/ 	.byte	0x04, 0x17
        /*000a*/ 	.short	(.L_9 - .L_8)
.L_8:
        /*000c*/ 	.word	0x00000000
        /*0010*/ 	.short	0x0001
        /*0012*/ 	.short	0x0008
        /*0014*/ 	.byte	0x00, 0xf5, 0x21, 0x00


	//----- nvinfo : EIATTR_KPARAM_INFO
	.align		4
.L_9:
        /*0018*/ 	.byte	0x04, 0x17
        /*001a*/ 	.short	(.L_11 - .L_10)
.L_10:
        /*001c*/ 	.word	0x00000000
        /*0020*/ 	.short	0x0000
        /*0022*/ 	.short	0x0000
        /*0024*/ 	.byte	0x00, 0xf5, 0x21, 0x00


	//----- nvinfo : EIATTR_SPARSE_MMA_MASK
	.align		4
.L_11:
        /*0028*/ 	.byte	0x03, 0x50
        /*002a*/ 	.short	0x0000


	//----- nvinfo : EIATTR_MAXREG_COUNT
	.align		4
        /*002c*/ 	.byte	0x03, 0x1b
        /*002e*/ 	.short	0x00ff


	//----- nvinfo : EIATTR_MERCURY_ISA_VERSION
	.align		4
        /*0030*/ 	.byte	0x03, 0x5f
        /*0032*/ 	.short	0x0101


	//----- nvinfo : EIATTR_VRC_CTA_INIT_COUNT
	.align		4
        /*0034*/ 	.byte	0x02, 0x4a
	.zero		1
	.zero		1


	//----- nvinfo : EIATTR_EXIT_INSTR_OFFSETS
	.align		4
        /*0038*/ 	.byte	0x04, 0x1c
        /*003a*/ 	.short	(.L_13 - .L_12)


	//   ....[0]....
.L_12:
        /*003c*/ 	.word	0x000000d0


	//----- nvinfo : EIATTR_CBANK_PARAM_SIZE
	.align		4
.L_13:
        /*0040*/ 	.byte	0x03, 0x19
        /*0042*/ 	.short	0x0010


	//----- nvinfo : EIATTR_PARAM_CBANK
	.align		4
        /*0044*/ 	.byte	0x04, 0x0a
        /*0046*/ 	.short	(.L_15 - .L_14)
	.align		4
.L_14:
        /*0048*/ 	.word	index@(.nv.constant0.dsigmoid)
        /*004c*/ 	.short	0x0380
        /*004e*/ 	.short	0x0010


	//----- nvinfo : EIATTR_SW_WAR
	.align		4
.L_15:
        /*0050*/ 	.byte	0x04, 0x36
        /*0052*/ 	.short	(.L_17 - .L_16)
.L_16:
        /*0054*/ 	.word	0x00000008
.L_17:


//--------------------- .nv.callgraph             --------------------------
	.section	.nv.callgraph,"",@"SHT_CUDA_CALLGRAPH"
	.align	4
	.sectionentsize	8
	.align		4
        /*0000*/ 	.word	0x00000000
	.align		4
        /*0004*/ 	.word	0xffffffff
	.align		4
        /*0008*/ 	.word	0x00000000
	.align		4
        /*000c*/ 	.word	0xfffffffe
	.align		4
        /*0010*/ 	.word	0x00000000
	.align		4
        /*0014*/ 	.word	0xfffffffd
	.align		4
        /*0018*/ 	.word	0x00000000
	.align		4
        /*001c*/ 	.word	0xfffffffc


//--------------------- .text.dsigmoid            --------------------------
	.section	.text.dsigmoid,"ax",@progbits
	.align	128
        .global         dsigmoid
        .type           dsigmoid,@function
        .size           dsigmoid,(.L_x_1 - dsigmoid)
        .other          dsigmoid,@"STO_CUDA_ENTRY STV_DEFAULT"
dsigmoid:
.text.dsigmoid:
[----:B------:R-:W-:Y:S01]  /*0000*/  LDC R1, c[0x0][0x37c] ;  /* 0x0000df00ff017b82 */ /* 0x000fe20000000800 */
[----:B------:R-:W0:Y:S07]  /*0010*/  S2R R11, SR_TID.X ;  /* 0x00000000000b7919 */ /* 0x000e2e0000002100 */
[----:B------:R-:W0:Y:S01]  /*0020*/  LDC.64 R2, c[0x0][0x380] ;  /* 0x0000e000ff027b82 */ /* 0x000e220000000a00 */
[----:B------:R-:W1:Y:S07]  /*0030*/  LDCU.64 UR4, c[0x0][0x358] ;  /* 0x00006b00ff0477ac */ /* 0x000e6e0008000a00 */
[----:B------:R-:W2:Y:S01]  /*0040*/  LDC.64 R8, c[0x0][0x388] ;  /* 0x0000e200ff087b82 */ /* 0x000ea20000000a00 */
[----:B0-----:R-:W-:-:S06]  /*0050*/  IMAD.WIDE.U32 R2, R11, 0x4, R2 ;  /* 0x000000040b027825 */ /* 0x001fcc00078e0002 */
[----:B-1----:R-:W3:Y:S02]  /*0060*/  LDG.E R2, desc[UR4][R2.64] ;  /* 0x0000000402027981 */ /* 0x002ee4000c1e1900 */
[----:B---3--:R-:W0:Y:S02]  /*0070*/  F2F.F64.F32 R4, R2 ;  /* 0x0000000200047310 */ /* 0x008e240000201800 */
[----:B0-----:R-:W-:-:S08]  /*0080*/  DADD R6, -R4, 1 ;  /* 0x3ff0000004067429 */ /* 0x001fd00000000100 */
[----:B------:R-:W-:Y:S01]  /*0090*/  DMUL R6, R4, R6 ;  /* 0x0000000604067228 */ /* 0x000fe20000000000 */
[----:B--2---:R-:W-:-:S09]  /*00a0*/  IMAD.WIDE.U32 R4, R11, 0x4, R8 ;  /* 0x000000040b047825 */ /* 0x004fd200078e0008 */
[----:B------:R-:W0:Y:S02]  /*00b0*/  F2F.F32.F64 R7, R6 ;  /* 0x0000000600077310 */ /* 0x000e240000301000 */
[----:B0-----:R-:W-:Y:S01]  /*00c0*/  STG.E desc[UR4][R4.64], R7 ;  /* 0x0000000704007986 */ /* 0x001fe2000c101904 */
[----:B------:R-:W-:Y:S05]  /*00d0*/  EXIT ;  /* 0x000000000000794d */ /* 0x000fea0003800000 */
.L_x_0:
[----:B------:R-:W-:-:S00]  /*00e0*/  BRA `(.L_x_0) ;  /* 0xfffffffc00fc7947 */ /* 0x000fc0000383ffff */
[----:B------:R-:W-:-:S00]  /*00f0*/  NOP ;  /* 0x0000000000007918 */ /* 0x000fc00000000000 */
        /* <DEDUP_REMOVED lines=8> */
.L_x_1:


//--------------------- .nv.shared.reserved.0     --------------------------
	.section	.nv.shared.reserved.0,"aw",@nobits
	.weak		__nv_reservedSMEM_offset_0_alias
	.size		__nv_reservedSMEM_offset_0_alias, 0, 64
	.other		__nv_reservedSMEM_offset_0_alias,@"STO_CUDA_RESERVED_SHARED STV_DEFAULT"
__nv_reservedSMEM_offset_0_alias:
	.zero		0
	.zero		64


//--------------------- .nv.constant0.dsigmoid    --------------------------
	.section	.nv.constant0.dsigmoid,"a",@progbits
	.sectionflags	@""
	.align	4
.nv.constant0.dsigmoid:
	.zero		912


//--------------------- SYMBOLS --------------------------

	.type		.nv.reservedSmem.offset0,@object
	.size		.nv.reservedSmem.offset0,0x4
